//
// Generated by NVIDIA NVVM Compiler
//
// Compiler Build ID: CL-36424714
// Cuda compilation tools, release 13.0, V13.0.88
// Based on NVVM 20.0.0
//

.version 9.0
.target sm_100
.address_size 64

	// .globl	flexspmm_v9_permuteX

.visible .entry flexspmm_v9_permuteX(
	.param .u64 .ptr .align 1 flexspmm_v9_permuteX_param_0,
	.param .u64 .ptr .align 1 flexspmm_v9_permuteX_param_1,
	.param .u64 .ptr .align 1 flexspmm_v9_permuteX_param_2,
	.param .u64 .ptr .align 1 flexspmm_v9_permuteX_param_3,
	.param .u64 .ptr .align 1 flexspmm_v9_permuteX_param_4,
	.param .u32 flexspmm_v9_permuteX_param_5,
	.param .u32 flexspmm_v9_permuteX_param_6,
	.param .u32 flexspmm_v9_permuteX_param_7
)
{
	.reg .pred 	%p<10>;
	.reg .b32 	%r<40>;
	.reg .b32 	%f<8>;
	.reg .b64 	%rd<27>;

	ld.param.u64 	%rd13, [flexspmm_v9_permuteX_param_0];
	ld.param.u64 	%rd14, [flexspmm_v9_permuteX_param_1];
	ld.param.u64 	%rd10, [flexspmm_v9_permuteX_param_2];
	ld.param.u64 	%rd11, [flexspmm_v9_permuteX_param_3];
	ld.param.u64 	%rd12, [flexspmm_v9_permuteX_param_4];
	ld.param.u32 	%r24, [flexspmm_v9_permuteX_param_6];
	ld.param.u32 	%r25, [flexspmm_v9_permuteX_param_7];
	cvta.to.global.u64 	%rd1, %rd14;
	cvta.to.global.u64 	%rd2, %rd13;
	mov.u32 	%r26, %ntid.x;
	shr.u32 	%r1, %r26, 5;
	mov.u32 	%r27, %tid.x;
	and.b32  	%r2, %r27, 31;
	mov.u32 	%r28, %ctaid.x;
	shr.u32 	%r29, %r27, 5;
	mad.lo.s32 	%r35, %r1, %r28, %r29;
	setp.ge.s32 	%p1, %r35, %r24;
	@%p1 bra 	$L__BB0_13;
	mov.u32 	%r30, %nctaid.x;
	mul.lo.s32 	%r4, %r1, %r30;
	not.b32 	%r31, %r2;
	add.s32 	%r5, %r25, %r31;
	and.b32  	%r6, %r5, 96;
	add.s64 	%rd3, %rd2, 256;
	add.s64 	%rd4, %rd1, 256;
	cvta.to.global.u64 	%rd5, %rd10;
	cvta.to.global.u64 	%rd6, %rd11;
	cvta.to.global.u64 	%rd7, %rd12;
$L__BB0_2:
	setp.ge.s32 	%p2, %r2, %r25;
	mul.wide.s32 	%rd15, %r35, 4;
	add.s64 	%rd16, %rd5, %rd15;
	ld.global.u32 	%r8, [%rd16];
	@%p2 bra 	$L__BB0_10;
	setp.eq.s32 	%p3, %r6, 96;
	mul.lo.s32 	%r9, %r8, %r25;
	mul.lo.s32 	%r10, %r35, %r25;
	mov.u32 	%r36, %r2;
	@%p3 bra 	$L__BB0_7;
	or.b32  	%r36, %r2, 32;
	setp.eq.s32 	%p4, %r6, 0;
	add.s32 	%r32, %r2, %r9;
	mul.wide.s32 	%rd17, %r32, 4;
	add.s64 	%rd8, %rd2, %rd17;
	ld.global.f32 	%f1, [%rd8];
	add.s32 	%r33, %r2, %r10;
	mul.wide.s32 	%rd18, %r33, 4;
	add.s64 	%rd9, %rd1, %rd18;
	st.global.f32 	[%rd9], %f1;
	@%p4 bra 	$L__BB0_7;
	or.b32  	%r36, %r2, 64;
	setp.eq.s32 	%p5, %r6, 32;
	ld.global.f32 	%f2, [%rd8+128];
	st.global.f32 	[%rd9+128], %f2;
	@%p5 bra 	$L__BB0_7;
	or.b32  	%r36, %r2, 96;
	ld.global.f32 	%f3, [%rd8+256];
	st.global.f32 	[%rd9+256], %f3;
$L__BB0_7:
	setp.lt.u32 	%p6, %r5, 96;
	@%p6 bra 	$L__BB0_10;
	add.s32 	%r38, %r36, %r9;
	add.s32 	%r37, %r36, %r10;
$L__BB0_9:
	mul.wide.s32 	%rd19, %r38, 4;
	add.s64 	%rd20, %rd3, %rd19;
	mul.wide.s32 	%rd21, %r37, 4;
	add.s64 	%rd22, %rd4, %rd21;
	ld.global.f32 	%f4, [%rd20+-256];
	st.global.f32 	[%rd22+-256], %f4;
	ld.global.f32 	%f5, [%rd20+-128];
	st.global.f32 	[%rd22+-128], %f5;
	ld.global.f32 	%f6, [%rd20];
	st.global.f32 	[%rd22], %f6;
	ld.global.f32 	%f7, [%rd20+128];
	st.global.f32 	[%rd22+128], %f7;
	add.s32 	%r36, %r36, 128;
	add.s32 	%r38, %r38, 128;
	add.s32 	%r37, %r37, 128;
	setp.lt.s32 	%p7, %r36, %r25;
	@%p7 bra 	$L__BB0_9;
$L__BB0_10:
	setp.ne.s32 	%p8, %r2, 0;
	@%p8 bra 	$L__BB0_12;
	mul.wide.s32 	%rd23, %r8, 4;
	add.s64 	%rd24, %rd6, %rd23;
	ld.global.u32 	%r34, [%rd24];
	mul.wide.s32 	%rd25, %r35, 4;
	add.s64 	%rd26, %rd7, %rd25;
	st.global.u32 	[%rd26], %r34;
$L__BB0_12:
	add.s32 	%r35, %r35, %r4;
	setp.lt.s32 	%p9, %r35, %r24;
	@%p9 bra 	$L__BB0_2;
$L__BB0_13:
	ret;

}
	// .globl	put_back
.visible .entry put_back(
	.param .u64 .ptr .align 1 put_back_param_0,
	.param .u64 .ptr .align 1 put_back_param_1,
	.param .u64 .ptr .align 1 put_back_param_2,
	.param .u64 .ptr .align 1 put_back_param_3,
	.param .u32 put_back_param_4,
	.param .u32 put_back_param_5,
	.param .u32 put_back_param_6
)
{
	.reg .pred 	%p<10>;
	.reg .b32 	%r<33>;
	.reg .b32 	%f<8>;
	.reg .b64 	%rd<20>;

	ld.param.u64 	%rd11, [put_back_param_0];
	ld.param.u64 	%rd12, [put_back_param_1];
	ld.param.u64 	%rd9, [put_back_param_2];
	ld.param.u64 	%rd10, [put_back_param_3];
	ld.param.u32 	%r19, [put_back_param_5];
	ld.param.u32 	%r20, [put_back_param_6];
	cvta.to.global.u64 	%rd1, %rd11;
	cvta.to.global.u64 	%rd2, %rd12;
	mov.u32 	%r21, %ntid.x;
	shr.u32 	%r1, %r21, 5;
	mov.u32 	%r22, %tid.x;
	and.b32  	%r2, %r22, 31;
	mov.u32 	%r23, %ctaid.x;
	shr.u32 	%r24, %r22, 5;
	mad.lo.s32 	%r29, %r1, %r23, %r24;
	setp.ge.s32 	%p1, %r29, %r19;
	@%p1 bra 	$L__BB1_13;
	mov.u32 	%r25, %nctaid.x;
	mul.lo.s32 	%r4, %r1, %r25;
	not.b32 	%r26, %r2;
	add.s32 	%r5, %r20, %r26;
	and.b32  	%r6, %r5, 96;
	or.b32  	%r7, %r2, 32;
	or.b32  	%r8, %r2, 64;
	or.b32  	%r9, %r2, 96;
	add.s64 	%rd3, %rd2, 256;
	add.s64 	%rd4, %rd1, 256;
	cvta.to.global.u64 	%rd5, %rd10;
	cvta.to.global.u64 	%rd6, %rd9;
$L__BB1_2:
	setp.ge.s32 	%p2, %r2, %r20;
	@%p2 bra 	$L__BB1_10;
	setp.eq.s32 	%p3, %r6, 96;
	mul.lo.s32 	%r11, %r29, %r20;
	mov.u32 	%r30, %r2;
	@%p3 bra 	$L__BB1_7;
	setp.eq.s32 	%p4, %r6, 0;
	add.s32 	%r27, %r2, %r11;
	mul.wide.s32 	%rd13, %r27, 4;
	add.s64 	%rd7, %rd2, %rd13;
	ld.global.f32 	%f1, [%rd7];
	add.s64 	%rd8, %rd1, %rd13;
	st.global.f32 	[%rd8], %f1;
	mov.u32 	%r30, %r7;
	@%p4 bra 	$L__BB1_7;
	setp.eq.s32 	%p5, %r6, 32;
	ld.global.f32 	%f2, [%rd7+128];
	st.global.f32 	[%rd8+128], %f2;
	mov.u32 	%r30, %r8;
	@%p5 bra 	$L__BB1_7;
	ld.global.f32 	%f3, [%rd7+256];
	st.global.f32 	[%rd8+256], %f3;
	mov.u32 	%r30, %r9;
$L__BB1_7:
	setp.lt.u32 	%p6, %r5, 96;
	@%p6 bra 	$L__BB1_10;
	add.s32 	%r31, %r30, %r11;
$L__BB1_9:
	mul.wide.s32 	%rd14, %r31, 4;
	add.s64 	%rd15, %rd3, %rd14;
	add.s64 	%rd16, %rd4, %rd14;
	ld.global.f32 	%f4, [%rd15+-256];
	st.global.f32 	[%rd16+-256], %f4;
	ld.global.f32 	%f5, [%rd15+-128];
	st.global.f32 	[%rd16+-128], %f5;
	ld.global.f32 	%f6, [%rd15];
	st.global.f32 	[%rd16], %f6;
	ld.global.f32 	%f7, [%rd15+128];
	st.global.f32 	[%rd16+128], %f7;
	add.s32 	%r30, %r30, 128;
	add.s32 	%r31, %r31, 128;
	setp.lt.s32 	%p7, %r30, %r20;
	@%p7 bra 	$L__BB1_9;
$L__BB1_10:
	setp.ne.s32 	%p8, %r2, 0;
	@%p8 bra 	$L__BB1_12;
	mul.wide.s32 	%rd17, %r29, 4;
	add.s64 	%rd18, %rd5, %rd17;
	ld.global.u32 	%r28, [%rd18];
	add.s64 	%rd19, %rd6, %rd17;
	st.global.u32 	[%rd19], %r28;
$L__BB1_12:
	add.s32 	%r29, %r29, %r4;
	setp.lt.s32 	%p9, %r29, %r19;
	@%p9 bra 	$L__BB1_2;
$L__BB1_13:
	ret;

}


// ===== COMPILED SASS (sm_100) =====

	.target	sm_100

	.elftype	@"ET_EXEC"


//--------------------- .note.nv.tkinfo           --------------------------
	.section	.note.nv.tkinfo,"",@"SHT_NOTE"
	.sectionflags	@"SHF_NOTE_NV_TKINFO"
	.tkinfo
        /*0018*/ 	.word	0x00000002
        /*0030*/ 	.string	""
        /*0030*/ 	.string	"ptxas"
        /*0030*/ 	.string	"Cuda compilation tools, release 13.0, V13.0.88"
        /*0030*/ 	.string	"Build cuda_13.0.r13.0/compiler.36424714_0"
        /*0030*/ 	.string	"-arch sm_100 -m 64 "



//--------------------- .note.nv.cuinfo           --------------------------
	.section	.note.nv.cuinfo,"",@"SHT_NOTE"
	.sectionflags	@"SHF_NOTE_NV_CUINFO"
        /*0018*/ 	.short	0x0002
        /*001a*/ 	.short	0x0064
        /*001c*/ 	.short	0x0082
	.zero		2


//--------------------- .nv.info                  --------------------------
	.section	.nv.info,"",@"SHT_CUDA_INFO"
	.align	4


	//----- nvinfo : EIATTR_REGCOUNT
	.align		4
        /*0000*/ 	.byte	0x04, 0x2f
        /*0002*/ 	.short	(.L_1 - .L_0)
	.align		4
.L_0:
        /*0004*/ 	.word	index@(flexspmm_v9_permuteX)
        /*0008*/ 	.word	0x0000001a


	//----- nvinfo : EIATTR_FRAME_SIZE
	.align		4
.L_1:
        /*000c*/ 	.byte	0x04, 0x11
        /*000e*/ 	.short	(.L_3 - .L_2)
	.align		4
.L_2:
        /*0010*/ 	.word	index@(flexspmm_v9_permuteX)
        /*0014*/ 	.word	0x00000000


	//----- nvinfo : EIATTR_REGCOUNT
	.align		4
.L_3:
        /*0018*/ 	.byte	0x04, 0x2f
        /*001a*/ 	.short	(.L_5 - .L_4)
	.align		4
.L_4:
        /*001c*/ 	.word	index@(put_back)
        /*0020*/ 	.word	0x00000018


	//----- nvinfo : EIATTR_FRAME_SIZE
	.align		4
.L_5:
        /*0024*/ 	.byte	0x04, 0x11
        /*0026*/ 	.short	(.L_7 - .L_6)
	.align		4
.L_6:
        /*0028*/ 	.word	index@(put_back)
        /*002c*/ 	.word	0x00000000


	//----- nvinfo : EIATTR_MIN_STACK_SIZE
	.align		4
.L_7:
        /*0030*/ 	.byte	0x04, 0x12
        /*0032*/ 	.short	(.L_9 - .L_8)
	.align		4
.L_8:
        /*0034*/ 	.word	index@(put_back)
        /*0038*/ 	.word	0x00000000


	//----- nvinfo : EIATTR_MIN_STACK_SIZE
	.align		4
.L_9:
        /*003c*/ 	.byte	0x04, 0x12
        /*003e*/ 	.short	(.L_11 - .L_10)
	.align		4
.L_10:
        /*0040*/ 	.word	index@(flexspmm_v9_permuteX)
        /*0044*/ 	.word	0x00000000
.L_11:


//--------------------- .nv.compat                --------------------------
	.section	.nv.compat,"",@"SHT_CUDA_COMPAT_INFO"
	.align	4
        /*0000*/ 	.byte	0x02, 0x09, 0x00, 0x00, 0x02, 0x02, 0x01, 0x00, 0x02, 0x05, 0x05, 0x00, 0x03, 0x07, 0x01, 0x01
        /*0010*/ 	.byte	0x02, 0x03, 0x00, 0x00, 0x02, 0x06, 0x01, 0x00, 0x04, 0x0b, 0x08, 0x00, 0x09, 0x00, 0x00, 0x00
        /*0020*/ 	.byte	0x00, 0x00, 0x00, 0x00


//--------------------- .nv.info.put_back         --------------------------
	.section	.nv.info.put_back,"",@"SHT_CUDA_INFO"
	.sectionflags	@""
	.align	4


	//----- nvinfo : EIATTR_CUDA_API_VERSION
	.align		4
        /*0000*/ 	.byte	0x04, 0x37
        /*0002*/ 	.short	(.L_13 - .L_12)
.L_12:
        /*0004*/ 	.word	0x00000082


	//----- nvinfo : EIATTR_KPARAM_INFO
	.align		4
.L_13:
        /*0008*/ 	.byte	0x04, 0x17
        /*000a*/ 	.short	(.L_15 - .L_14)
.L_14:
        /*000c*/ 	.word	0x00000000
        /*0010*/ 	.short	0x0006
        /*0012*/ 	.short	0x0028
        /*0014*/ 	.byte	0x00, 0xf0, 0x11, 0x00


	//----- nvinfo : EIATTR_KPARAM_INFO
	.align		4
.L_15:
        /*0018*/ 	.byte	0x04, 0x17
        /*001a*/ 	.short	(.L_17 - .L_16)
.L_16:
        /*001c*/ 	.word	0x00000000
        /*0020*/ 	.short	0x0005
        /*0022*/ 	.short	0x0024
        /*0024*/ 	.byte	0x00, 0xf0, 0x11, 0x00


	//----- nvinfo : EIATTR_KPARAM_INFO
	.align		4
.L_17:
        /*0028*/ 	.byte	0x04, 0x17
        /*002a*/ 	.short	(.L_19 - .L_18)
.L_18:
        /*002c*/ 	.word	0x00000000
        /*0030*/ 	.short	0x0004
        /*0032*/ 	.short	0x0020
        /*0034*/ 	.byte	0x00, 0xf0, 0x11, 0x00


	//----- nvinfo : EIATTR_KPARAM_INFO
	.align		4
.L_19:
        /*0038*/ 	.byte	0x04, 0x17
        /*003a*/ 	.short	(.L_21 - .L_20)
.L_20:
        /*003c*/ 	.word	0x00000000
        /*0040*/ 	.short	0x0003
        /*0042*/ 	.short	0x0018
        /*0044*/ 	.byte	0x00, 0xf5, 0x21, 0x00


	//----- nvinfo : EIATTR_KPARAM_INFO
	.align		4
.L_21:
        /*0048*/ 	.byte	0x04, 0x17
        /*004a*/ 	.short	(.L_23 - .L_22)
.L_22:
        /*004c*/ 	.word	0x00000000
        /*0050*/ 	.short	0x0002
        /*0052*/ 	.short	0x0010
        /*0054*/ 	.byte	0x00, 0xf5, 0x21, 0x00


	//----- nvinfo : EIATTR_KPARAM_INFO
	.align		4
.L_23:
        /*0058*/ 	.byte	0x04, 0x17
        /*005a*/ 	.short	(.L_25 - .L_24)
.L_24:
        /*005c*/ 	.word	0x00000000
        /*0060*/ 	.short	0x0001
        /*0062*/ 	.short	0x0008
        /*0064*/ 	.byte	0x00, 0xf5, 0x21, 0x00


	//----- nvinfo : EIATTR_KPARAM_INFO
	.align		4
.L_25:
        /*0068*/ 	.byte	0x04, 0x17
        /*006a*/ 	.short	(.L_27 - .L_26)
.L_26:
        /*006c*/ 	.word	0x00000000
        /*0070*/ 	.short	0x0000
        /*0072*/ 	.short	0x0000
        /*0074*/ 	.byte	0x00, 0xf5, 0x21, 0x00


	//----- nvinfo : EIATTR_SPARSE_MMA_MASK
	.align		4
.L_27:
        /*0078*/ 	.byte	0x03, 0x50
        /*007a*/ 	.short	0x0000


	//----- nvinfo : EIATTR_MAXREG_COUNT
	.align		4
        /*007c*/ 	.byte	0x03, 0x1b
        /*007e*/ 	.short	0x00ff


	//----- nvinfo : EIATTR_MERCURY_ISA_VERSION
	.align		4
        /*0080*/ 	.byte	0x03, 0x5f
        /*0082*/ 	.short	0x0101


	//----- nvinfo : EIATTR_VRC_CTA_INIT_COUNT
	.align		4
        /*0084*/ 	.byte	0x02, 0x4a
	.zero		1
	.zero		1


	//----- nvinfo : EIATTR_EXIT_INSTR_OFFSETS
	.align		4
        /*0088*/ 	.byte	0x04, 0x1c
        /*008a*/ 	.short	(.L_29 - .L_28)


	//   ....[0]....
.L_28:
        /*008c*/ 	.word	0x00000090


	//   ....[1]....
        /*0090*/ 	.word	0x00000590


	//----- nvinfo : EIATTR_CRS_STACK_SIZE
	.align		4
.L_29:
        /*0094*/ 	.byte	0x04, 0x1e
        /*0096*/ 	.short	(.L_31 - .L_30)
.L_30:
        /*0098*/ 	.word	0x00000000


	//----- nvinfo : EIATTR_CBANK_PARAM_SIZE
	.align		4
.L_31:
        /*009c*/ 	.byte	0x03, 0x19
        /*009e*/ 	.short	0x002c


	//----- nvinfo : EIATTR_PARAM_CBANK
	.align		4
        /*00a0*/ 	.byte	0x04, 0x0a
        /*00a2*/ 	.short	(.L_33 - .L_32)
	.align		4
.L_32:
        /*00a4*/ 	.word	index@(.nv.constant0.put_back)
        /*00a8*/ 	.short	0x0380
        /*00aa*/ 	.short	0x002c


	//----- nvinfo : EIATTR_SW_WAR
	.align		4
.L_33:
        /*00ac*/ 	.byte	0x04, 0x36
        /*00ae*/ 	.short	(.L_35 - .L_34)
.L_34:
        /*00b0*/ 	.word	0x00000008
.L_35:


//--------------------- .nv.info.flexspmm_v9_permuteX --------------------------
	.section	.nv.info.flexspmm_v9_permuteX,"",@"SHT_CUDA_INFO"
	.sectionflags	@""
	.align	4


	//----- nvinfo : EIATTR_CUDA_API_VERSION
	.align		4
        /*0000*/ 	.byte	0x04, 0x37
        /*0002*/ 	.short	(.L_37 - .L_36)
.L_36:
        /*0004*/ 	.word	0x00000082


	//----- nvinfo : EIATTR_KPARAM_INFO
	.align		4
.L_37:
        /*0008*/ 	.byte	0x04, 0x17
        /*000a*/ 	.short	(.L_39 - .L_38)
.L_38:
        /*000c*/ 	.word	0x00000000
        /*0010*/ 	.short	0x0007
        /*0012*/ 	.short	0x0030
        /*0014*/ 	.byte	0x00, 0xf0, 0x11, 0x00


	//----- nvinfo : EIATTR_KPARAM_INFO
	.align		4
.L_39:
        /*0018*/ 	.byte	0x04, 0x17
        /*001a*/ 	.short	(.L_41 - .L_40)
.L_40:
        /*001c*/ 	.word	0x00000000
        /*0020*/ 	.short	0x0006
        /*0022*/ 	.short	0x002c
        /*0024*/ 	.byte	0x00, 0xf0, 0x11, 0x00


	//----- nvinfo : EIATTR_KPARAM_INFO
	.align		4
.L_41:
        /*0028*/ 	.byte	0x04, 0x17
        /*002a*/ 	.short	(.L_43 - .L_42)
.L_42:
        /*002c*/ 	.word	0x00000000
        /*0030*/ 	.short	0x0005
        /*0032*/ 	.short	0x0028
        /*0034*/ 	.byte	0x00, 0xf0, 0x11, 0x00


	//----- nvinfo : EIATTR_KPARAM_INFO
	.align		4
.L_43:
        /*0038*/ 	.byte	0x04, 0x17
        /*003a*/ 	.short	(.L_45 - .L_44)
.L_44:
        /*003c*/ 	.word	0x00000000
        /*0040*/ 	.short	0x0004
        /*0042*/ 	.short	0x0020
        /*0044*/ 	.byte	0x00, 0xf5, 0x21, 0x00


	//----- nvinfo : EIATTR_KPARAM_INFO
	.align		4
.L_45:
        /*0048*/ 	.byte	0x04, 0x17
        /*004a*/ 	.short	(.L_47 - .L_46)
.L_46:
        /*004c*/ 	.word	0x00000000
        /*0050*/ 	.short	0x0003
        /*0052*/ 	.short	0x0018
        /*0054*/ 	.byte	0x00, 0xf5, 0x21, 0x00


	//----- nvinfo : EIATTR_KPARAM_INFO
	.align		4
.L_47:
        /*0058*/ 	.byte	0x04, 0x17
        /*005a*/ 	.short	(.L_49 - .L_48)
.L_48:
        /*005c*/ 	.word	0x00000000
        /*0060*/ 	.short	0x0002
        /*0062*/ 	.short	0x0010
        /*0064*/ 	.byte	0x00, 0xf5, 0x21, 0x00


	//----- nvinfo : EIATTR_KPARAM_INFO
	.align		4
.L_49:
        /*0068*/ 	.byte	0x04, 0x17
        /*006a*/ 	.short	(.L_51 - .L_50)
.L_50:
        /*006c*/ 	.word	0x00000000
        /*0070*/ 	.short	0x0001
        /*0072*/ 	.short	0x0008
        /*0074*/ 	.byte	0x00, 0xf5, 0x21, 0x00


	//----- nvinfo : EIATTR_KPARAM_INFO
	.align		4
.L_51:
        /*0078*/ 	.byte	0x04, 0x17
        /*007a*/ 	.short	(.L_53 - .L_52)
.L_52:
        /*007c*/ 	.word	0x00000000
        /*0080*/ 	.short	0x0000
        /*0082*/ 	.short	0x0000
        /*0084*/ 	.byte	0x00, 0xf5, 0x21, 0x00


	//----- nvinfo : EIATTR_SPARSE_MMA_MASK
	.align		4
.L_53:
        /*0088*/ 	.byte	0x03, 0x50
        /*008a*/ 	.short	0x0000


	//----- nvinfo : EIATTR_MAXREG_COUNT
	.align		4
        /*008c*/ 	.byte	0x03, 0x1b
        /*008e*/ 	.short	0x00ff


	//----- nvinfo : EIATTR_MERCURY_ISA_VERSION
	.align		4
        /*0090*/ 	.byte	0x03, 0x5f
        /*0092*/ 	.short	0x0101


	//----- nvinfo : EIATTR_VRC_CTA_INIT_COUNT
	.align		4
        /*0094*/ 	.byte	0x02, 0x4a
	.zero		1
	.zero		1


	//----- nvinfo : EIATTR_EXIT_INSTR_OFFSETS
	.align		4
        /*0098*/ 	.byte	0x04, 0x1c
        /*009a*/ 	.short	(.L_55 - .L_54)


	//   ....[0]....
.L_54:
        /*009c*/ 	.word	0x00000090


	//   ....[1]....
        /*00a0*/ 	.word	0x000005c0


	//----- nvinfo : EIATTR_CRS_STACK_SIZE
	.align		4
.L_55:
        /*00a4*/ 	.byte	0x04, 0x1e
        /*00a6*/ 	.short	(.L_57 - .L_56)
.L_56:
        /*00a8*/ 	.word	0x00000000


	//----- nvinfo : EIATTR_CBANK_PARAM_SIZE
	.align		4
.L_57:
        /*00ac*/ 	.byte	0x03, 0x19
        /*00ae*/ 	.short	0x0034


	//----- nvinfo : EIATTR_PARAM_CBANK
	.align		4
        /*00b0*/ 	.byte	0x04, 0x0a
        /*00b2*/ 	.short	(.L_59 - .L_58)
	.align		4
.L_58:
        /*00b4*/ 	.word	index@(.nv.constant0.flexspmm_v9_permuteX)
        /*00b8*/ 	.short	0x0380
        /*00ba*/ 	.short	0x0034


	//----- nvinfo : EIATTR_SW_WAR
	.align		4
.L_59:
        /*00bc*/ 	.byte	0x04, 0x36
        /*00be*/ 	.short	(.L_61 - .L_60)
.L_60:
        /*00c0*/ 	.word	0x00000008
.L_61:


//--------------------- .nv.callgraph             --------------------------
	.section	.nv.callgraph,"",@"SHT_CUDA_CALLGRAPH"
	.align	4
	.sectionentsize	8
	.align		4
        /*0000*/ 	.word	0x00000000
	.align		4
        /*0004*/ 	.word	0xffffffff
	.align		4
        /*0008*/ 	.word	0x00000000
	.align		4
        /*000c*/ 	.word	0xfffffffe
	.align		4
        /*0010*/ 	.word	0x00000000
	.align		4
        /*0014*/ 	.word	0xfffffffd
	.align		4
        /*0018*/ 	.word	0x00000000
	.align		4
        /*001c*/ 	.word	0xfffffffc


//--------------------- .text.put_back            --------------------------
	.section	.text.put_back,"ax",@progbits
	.align	128
        .global         put_back
        .type           put_back,@function
        .size           put_back,(.L_x_18 - put_back)
        .other          put_back,@"STO_CUDA_ENTRY STV_DEFAULT"
put_back:
.text.put_back:
[----:B------:R-:W-:Y:S01]  /*0000*/  LDC R1, c[0x0][0x37c] ;  /* 0x0000df00ff017b82 */ /* 0x000fe20000000800 */
[----:B------:R-:W0:Y:S01]  /*0010*/  S2R R2, SR_TID.X ;  /* 0x0000000000027919 */ /* 0x000e220000002100 */
[----:B------:R-:W1:Y:S01]  /*0020*/  LDCU UR4, c[0x0][0x360] ;  /* 0x00006c00ff0477ac */ /* 0x000e620008000800 */
[----:B------:R-:W2:Y:S01]  /*0030*/  S2R R3, SR_CTAID.X ;  /* 0x0000000000037919 */ /* 0x000ea20000002500 */
[----:B------:R-:W3:Y:S01]  /*0040*/  LDCU UR5, c[0x0][0x3a4] ;  /* 0x00007480ff0577ac */ /* 0x000ee20008000800 */
[----:B-1----:R-:W-:Y:S01]  /*0050*/  USHF.R.U32.HI UR4, URZ, 0x5, UR4 ;  /* 0x00000005ff047899 */ /* 0x002fe20008011604 */
[----:B0-----:R-:W-:-:S05]  /*0060*/  SHF.R.U32.HI R0, RZ, 0x5, R2 ;  /* 0x00000005ff007819 */ /* 0x001fca0000011602 */
[----:B--2---:R-:W-:-:S05]  /*0070*/  IMAD R3, R3, UR4, R0 ;  /* 0x0000000403037c24 */ /* 0x004fca000f8e0200 */
[----:B---3--:R-:W-:-:S13]  /*0080*/  ISETP.GE.AND P0, PT, R3, UR5, PT ;  /* 0x0000000503007c0c */ /* 0x008fda000bf06270 */
[----:B------:R-:W-:Y:S05]  /*0090*/  @P0 EXIT ;  /* 0x000000000000094d */ /* 0x000fea0003800000 */
[----:B------:R-:W0:Y:S01]  /*00a0*/  LDCU UR16, c[0x0][0x3a8] ;  /* 0x00007500ff1077ac */ /* 0x000e220008000800 */
[----:B------:R-:W-:Y:S01]  /*00b0*/  LOP3.LUT R0, R2, 0x1f, RZ, 0xc0, !PT ;  /* 0x0000001f02007812 */ /* 0x000fe200078ec0ff */
[----:B------:R-:W1:Y:S03]  /*00c0*/  LDCU.128 UR12, c[0x0][0x380] ;  /* 0x00007000ff0c77ac */ /* 0x000e660008000c00 */
[----:B------:R-:W-:Y:S02]  /*00d0*/  LOP3.LUT R2, RZ, R0, RZ, 0x33, !PT ;  /* 0x00000000ff027212 */ /* 0x000fe400078e33ff */
[C---:B------:R-:W-:Y:S01]  /*00e0*/  LOP3.LUT R4, R0.reuse, 0x20, RZ, 0xfc, !PT ;  /* 0x0000002000047812 */ /* 0x040fe200078efcff */
[----:B------:R-:W2:Y:S01]  /*00f0*/  LDCU UR5, c[0x0][0x370] ;  /* 0x00006e00ff0577ac */ /* 0x000ea20008000800 */
[C---:B------:R-:W-:Y:S02]  /*0100*/  LOP3.LUT R5, R0.reuse, 0x40, RZ, 0xfc, !PT ;  /* 0x0000004000057812 */ /* 0x040fe400078efcff */
[----:B------:R-:W-:Y:S01]  /*0110*/  LOP3.LUT R6, R0, 0x60, RZ, 0xfc, !PT ;  /* 0x0000006000067812 */ /* 0x000fe200078efcff */
[----:B------:R-:W3:Y:S01]  /*0120*/  LDCU.64 UR10, c[0x0][0x358] ;  /* 0x00006b00ff0a77ac */ /* 0x000ee20008000a00 */
[----:B0-----:R-:W-:Y:S01]  /*0130*/  VIADD R2, R2, UR16 ;  /* 0x0000001002027c36 */ /* 0x001fe20008000000 */
[----:B-1----:R-:W-:-:S04]  /*0140*/  UIADD3 UR8, UP0, UPT, UR14, 0x100, URZ ;  /* 0x000001000e087890 */ /* 0x002fc8000ff1e0ff */
[----:B------:R-:W-:Y:S01]  /*0150*/  LOP3.LUT R12, R2, 0x60, RZ, 0xc0, !PT ;  /* 0x00000060020c7812 */ /* 0x000fe200078ec0ff */
[----:B------:R-:W-:Y:S02]  /*0160*/  UIADD3 UR6, UP1, UPT, UR12, 0x100, URZ ;  /* 0x000001000c067890 */ /* 0x000fe4000ff3e0ff */
[----:B------:R-:W-:Y:S02]  /*0170*/  UIADD3.X UR9, UPT, UPT, URZ, UR15, URZ, UP0, !UPT ;  /* 0x0000000fff097290 */ /* 0x000fe400087fe4ff */
[----:B------:R-:W-:Y:S02]  /*0180*/  UIADD3.X UR7, UPT, UPT, URZ, UR13, URZ, UP1, !UPT ;  /* 0x0000000dff077290 */ /* 0x000fe40008ffe4ff */
[----:B--23--:R-:W-:-:S12]  /*0190*/  UIMAD UR4, UR4, UR5, URZ ;  /* 0x00000005040472a4 */ /* 0x00cfd8000f8e02ff */
.L_x_7:
[----:B0-----:R-:W0:Y:S01]  /*01a0*/  LDC R7, c[0x0][0x3a8] ;  /* 0x0000ea00ff077b82 */ /* 0x001e220000000800 */
[----:B------:R-:W-:Y:S01]  /*01b0*/  BSSY.RECONVERGENT B0, `(.L_x_0) ;  /* 0x000002f000007945 */ /* 0x000fe20003800200 */
[----:B0-----:R-:W-:-:S13]  /*01c0*/  ISETP.GE.AND P0, PT, R0, R7, PT ;  /* 0x000000070000720c */ /* 0x001fda0003f06270 */
[----:B-1234-:R-:W-:Y:S05]  /*01d0*/  @P0 BRA `(.L_x_1) ;  /* 0x0000000000b00947 */ /* 0x01efea0003800000 */
[----:B------:R-:W-:Y:S01]  /*01e0*/  ISETP.NE.AND P0, PT, R12, 0x60, PT ;  /* 0x000000600c00780c */ /* 0x000fe20003f05270 */
[----:B------:R-:W-:Y:S01]  /*01f0*/  BSSY.RECONVERGENT B1, `(.L_x_2) ;  /* 0x0000015000017945 */ /* 0x000fe20003800200 */
[----:B------:R-:W-:-:S11]  /*0200*/  IMAD.MOV.U32 R14, RZ, RZ, R0 ;  /* 0x000000ffff0e7224 */ /* 0x000fd600078e0000 */
[----:B------:R-:W-:Y:S05]  /*0210*/  @!P0 BRA `(.L_x_3) ;  /* 0x0000000000488947 */ /* 0x000fea0003800000 */
[----:B------:R-:W0:Y:S01]  /*0220*/  LDC.64 R8, c[0x0][0x388] ;  /* 0x0000e200ff087b82 */ /* 0x000e220000000a00 */
[----:B------:R-:W-:-:S07]  /*0230*/  IMAD R13, R3, R7, R0 ;  /* 0x00000007030d7224 */ /* 0x000fce00078e0200 */
[----:B------:R-:W1:Y:S01]  /*0240*/  LDC.64 R10, c[0x0][0x380] ;  /* 0x0000e000ff0a7b82 */ /* 0x000e620000000a00 */
[----:B0-----:R-:W-:-:S05]  /*0250*/  IMAD.WIDE R8, R13, 0x4, R8 ;  /* 0x000000040d087825 */ /* 0x001fca00078e0208 */
[----:B------:R-:W2:Y:S01]  /*0260*/  LDG.E R15, desc[UR10][R8.64] ;  /* 0x0000000a080f7981 */ /* 0x000ea2000c1e1900 */
[----:B------:R-:W-:Y:S01]  /*0270*/  ISETP.NE.AND P0, PT, R12, RZ, PT ;  /* 0x000000ff0c00720c */ /* 0x000fe20003f05270 */
[----:B------:R-:W-:Y:S02]  /*0280*/  IMAD.MOV.U32 R14, RZ, RZ, R4 ;  /* 0x000000ffff0e7224 */ /* 0x000fe400078e0004 */
[----:B-1----:R-:W-:-:S05]  /*0290*/  IMAD.WIDE R10, R13, 0x4, R10 ;  /* 0x000000040d0a7825 */ /* 0x002fca00078e020a */
[----:B--2---:R0:W-:Y:S05]  /*02a0*/  STG.E desc[UR10][R10.64], R15 ;  /* 0x0000000f0a007986 */ /* 0x0041ea000c10190a */
[----:B------:R-:W-:Y:S05]  /*02b0*/  @!P0 BRA `(.L_x_3) ;  /* 0x0000000000208947 */ /* 0x000fea0003800000 */
[----:B------:R-:W2:Y:S01]  /*02c0*/  LDG.E R13, desc[UR10][R8.64+0x80] ;  /* 0x0000800a080d7981 */ /* 0x000ea2000c1e1900 */
[----:B------:R-:W-:Y:S02]  /*02d0*/  ISETP.NE.AND P0, PT, R12, 0x20, PT ;  /* 0x000000200c00780c */ /* 0x000fe40003f05270 */
[----:B------:R-:W-:Y:S01]  /*02e0*/  MOV R14, R5 ;  /* 0x00000005000e7202 */ /* 0x000fe20000000f00 */
[----:B--2---:R1:W-:Y:S10]  /*02f0*/  STG.E desc[UR10][R10.64+0x80], R13 ;  /* 0x0000800d0a007986 */ /* 0x0043f4000c10190a */
[----:B------:R-:W-:Y:S05]  /*0300*/  @!P0 BRA `(.L_x_3) ;  /* 0x00000000000c8947 */ /* 0x000fea0003800000 */
[----:B------:R-:W2:Y:S01]  /*0310*/  LDG.E R9, desc[UR10][R8.64+0x100] ;  /* 0x0001000a08097981 */ /* 0x000ea2000c1e1900 */
[----:B------:R-:W-:-:S03]  /*0320*/  IMAD.MOV.U32 R14, RZ, RZ, R6 ;  /* 0x000000ffff0e7224 */ /* 0x000fc600078e0006 */
[----:B--2---:R2:W-:Y:S04]  /*0330*/  STG.E desc[UR10][R10.64+0x100], R9 ;  /* 0x000100090a007986 */ /* 0x0045e8000c10190a */
.L_x_3:
[----:B------:R-:W-:Y:S05]  /*0340*/  BSYNC.RECONVERGENT B1 ;  /* 0x0000000000017941 */ /* 0x000fea0003800200 */
.L_x_2:
[----:B------:R-:W-:-:S13]  /*0350*/  ISETP.GE.U32.AND P0, PT, R2, 0x60, PT ;  /* 0x000000600200780c */ /* 0x000fda0003f06070 */
[----:B------:R-:W-:Y:S05]  /*0360*/  @!P0 BRA `(.L_x_1) ;  /* 0x00000000004c8947 */ /* 0x000fea0003800000 */
[----:B-1----:R-:W-:-:S07]  /*0370*/  IMAD R13, R3, R7, R14 ;  /* 0x00000007030d7224 */ /* 0x002fce00078e020e */
.L_x_4:
[----:B--2---:R-:W-:Y:S01]  /*0380*/  MOV R9, UR9 ;  /* 0x0000000900097c02 */ /* 0x004fe20008000f00 */
[----:B------:R-:W-:-:S04]  /*0390*/  IMAD.U32 R8, RZ, RZ, UR8 ;  /* 0x00000008ff087e24 */ /* 0x000fc8000f8e00ff */
[----:B------:R-:W-:-:S05]  /*03a0*/  IMAD.WIDE R8, R13, 0x4, R8 ;  /* 0x000000040d087825 */ /* 0x000fca00078e0208 */
[----:B0--3--:R-:W2:Y:S01]  /*03b0*/  LDG.E R15, desc[UR10][R8.64+-0x100] ;  /* 0xffff000a080f7981 */ /* 0x009ea2000c1e1900 */
[----:B------:R-:W-:Y:S02]  /*03c0*/  IMAD.U32 R10, RZ, RZ, UR6 ;  /* 0x00000006ff0a7e24 */ /* 0x000fe4000f8e00ff */
[----:B------:R-:W-:Y:S02]  /*03d0*/  IMAD.U32 R11, RZ, RZ, UR7 ;  /* 0x00000007ff0b7e24 */ /* 0x000fe4000f8e00ff */
[----:B------:R-:W-:-:S05]  /*03e0*/  IMAD.WIDE R10, R13, 0x4, R10 ;  /* 0x000000040d0a7825 */ /* 0x000fca00078e020a */
[----:B--2---:R3:W-:Y:S04]  /*03f0*/  STG.E desc[UR10][R10.64+-0x100], R15 ;  /* 0xffff000f0a007986 */ /* 0x0047e8000c10190a */
[----:B------:R-:W2:Y:S04]  /*0400*/  LDG.E R17, desc[UR10][R8.64+-0x80] ;  /* 0xffff800a08117981 */ /* 0x000ea8000c1e1900 */
[----:B--2---:R3:W-:Y:S04]  /*0410*/  STG.E desc[UR10][R10.64+-0x80], R17 ;  /* 0xffff80110a007986 */ /* 0x0047e8000c10190a */
[----:B------:R-:W2:Y:S04]  /*0420*/  LDG.E R19, desc[UR10][R8.64] ;  /* 0x0000000a08137981 */ /* 0x000ea8000c1e1900 */
[----:B--2---:R3:W-:Y:S04]  /*0430*/  STG.E desc[UR10][R10.64], R19 ;  /* 0x000000130a007986 */ /* 0x0047e8000c10190a */
[----:B------:R-:W2:Y:S01]  /*0440*/  LDG.E R21, desc[UR10][R8.64+0x80] ;  /* 0x0000800a08157981 */ /* 0x000ea2000c1e1900 */
[----:B------:R-:W-:Y:S01]  /*0450*/  IADD3 R14, PT, PT, R14, 0x80, RZ ;  /* 0x000000800e0e7810 */ /* 0x000fe20007ffe0ff */
[----:B------:R-:W-:-:S03]  /*0460*/  VIADD R13, R13, 0x80 ;  /* 0x000000800d0d7836 */ /* 0x000fc60000000000 */
[----:B------:R-:W-:Y:S01]  /*0470*/  ISETP.GE.AND P0, PT, R14, R7, PT ;  /* 0x000000070e00720c */ /* 0x000fe20003f06270 */
[----:B--2---:R3:W-:-:S12]  /*0480*/  STG.E desc[UR10][R10.64+0x80], R21 ;  /* 0x000080150a007986 */ /* 0x0047d8000c10190a */
[----:B------:R-:W-:Y:S05]  /*0490*/  @!P0 BRA `(.L_x_4) ;  /* 0xfffffffc00b88947 */ /* 0x000fea000383ffff */
.L_x_1:
[----:B------:R-:W-:Y:S05]  /*04a0*/  BSYNC.RECONVERGENT B0 ;  /* 0x0000000000007941 */ /* 0x000fea0003800200 */
.L_x_0:
[----:B------:R-:W-:Y:S01]  /*04b0*/  ISETP.NE.AND P0, PT, R0, RZ, PT ;  /* 0x000000ff0000720c */ /* 0x000fe20003f05270 */
[----:B------:R-:W-:-:S12]  /*04c0*/  BSSY.RECONVERGENT B0, `(.L_x_5) ;  /* 0x0000008000007945 */ /* 0x000fd80003800200 */
[----:B------:R-:W-:Y:S05]  /*04d0*/  @P0 BRA `(.L_x_6) ;  /* 0x0000000000180947 */ /* 0x000fea0003800000 */
[----:B--2---:R-:W2:Y:S08]  /*04e0*/  LDC.64 R8, c[0x0][0x398] ;  /* 0x0000e600ff087b82 */ /* 0x004eb00000000a00 */
[----:B01-3--:R-:W0:Y:S01]  /*04f0*/  LDC.64 R10, c[0x0][0x390] ;  /* 0x0000e400ff0a7b82 */ /* 0x00be220000000a00 */
[----:B--2---:R-:W-:-:S06]  /*0500*/  IMAD.WIDE R8, R3, 0x4, R8 ;  /* 0x0000000403087825 */ /* 0x004fcc00078e0208 */
[----:B------:R-:W2:Y:S01]  /*0510*/  LDG.E R9, desc[UR10][R8.64] ;  /* 0x0000000a08097981 */ /* 0x000ea2000c1e1900 */
[----:B0-----:R-:W-:-:S05]  /*0520*/  IMAD.WIDE R10, R3, 0x4, R10 ;  /* 0x00000004030a7825 */ /* 0x001fca00078e020a */
[----:B--2---:R4:W-:Y:S02]  /*0530*/  STG.E desc[UR10][R10.64], R9 ;  /* 0x000000090a007986 */ /* 0x0049e4000c10190a */
.L_x_6:
[----:B------:R-:W-:Y:S05]  /*0540*/  BSYNC.RECONVERGENT B0 ;  /* 0x0000000000007941 */ /* 0x000fea0003800200 */
.L_x_5:
[----:B------:R-:W5:Y:S01]  /*0550*/  LDCU UR5, c[0x0][0x3a4] ;  /* 0x00007480ff0577ac */ /* 0x000f620008000800 */
[----:B------:R-:W-:-:S04]  /*0560*/  IADD3 R3, PT, PT, R3, UR4, RZ ;  /* 0x0000000403037c10 */ /* 0x000fc8000fffe0ff */
[----:B-----5:R-:W-:-:S13]  /*0570*/  ISETP.GE.AND P0, PT, R3, UR5, PT ;  /* 0x0000000503007c0c */ /* 0x020fda000bf06270 */
[----:B------:R-:W-:Y:S05]  /*0580*/  @!P0 BRA `(.L_x_7) ;  /* 0xfffffffc00048947 */ /* 0x000fea000383ffff */
[----:B------:R-:W-:Y:S05]  /*0590*/  EXIT ;  /* 0x000000000000794d */ /* 0x000fea0003800000 */
.L_x_8:
[----:B------:R-:W-:-:S00]  /*05a0*/  BRA `(.L_x_8) ;  /* 0xfffffffc00fc7947 */ /* 0x000fc0000383ffff */
[----:B------:R-:W-:-:S00]  /*05b0*/  NOP ;  /* 0x0000000000007918 */ /* 0x000fc00000000000 */
        /* <DEDUP_REMOVED lines=12> */
.L_x_18:


//--------------------- .text.flexspmm_v9_permuteX --------------------------
	.section	.text.flexspmm_v9_permuteX,"ax",@progbits
	.align	128
        .global         flexspmm_v9_permuteX
        .type           flexspmm_v9_permuteX,@function
        .size           flexspmm_v9_permuteX,(.L_x_19 - flexspmm_v9_permuteX)
        .other          flexspmm_v9_permuteX,@"STO_CUDA_ENTRY STV_DEFAULT"
flexspmm_v9_permuteX:
.text.flexspmm_v9_permuteX:
        /* <DEDUP_REMOVED lines=13> */
[----:B------:R-:W-:Y:S01]  /*00d0*/  LOP3.LUT R2, RZ, R0, RZ, 0x33, !PT ;  /* 0x00000000ff027212 */ /* 0x000fe200078e33ff */
[----:B------:R-:W2:Y:S01]  /*00e0*/  LDCU UR5, c[0x0][0x370] ;  /* 0x00006e00ff0577ac */ /* 0x000ea20008000800 */
[----:B------:R-:W3:Y:S03]  /*00f0*/  LDCU.64 UR12, c[0x0][0x358] ;  /* 0x00006b00ff0c77ac */ /* 0x000ee60008000a00 */
[----:B0-----:R-:W-:Y:S01]  /*0100*/  VIADD R2, R2, UR14 ;  /* 0x0000000e02027c36 */ /* 0x001fe20008000000 */
[----:B-1----:R-:W-:-:S04]  /*0110*/  UIADD3 UR8, UP0, UPT, UR8, 0x100, URZ ;  /* 0x0000010008087890 */ /* 0x002fc8000ff1e0ff */
[----:B------:R-:W-:Y:S01]  /*0120*/  LOP3.LUT R10, R2, 0x60, RZ, 0xc0, !PT ;  /* 0x00000060020a7812 */ /* 0x000fe200078ec0ff */
[----:B------:R-:W-:Y:S02]  /*0130*/  UIADD3 UR6, UP1, UPT, UR10, 0x100, URZ ;  /* 0x000001000a067890 */ /* 0x000fe4000ff3e0ff */
[----:B------:R-:W-:Y:S02]  /*0140*/  UIADD3.X UR9, UPT, UPT, URZ, UR9, URZ, UP0, !UPT ;  /* 0x00000009ff097290 */ /* 0x000fe400087fe4ff */
[----:B------:R-:W-:Y:S02]  /*0150*/  UIADD3.X UR7, UPT, UPT, URZ, UR11, URZ, UP1, !UPT ;  /* 0x0000000bff077290 */ /* 0x000fe40008ffe4ff */
[----:B--23--:R-:W-:-:S12]  /*0160*/  UIMAD UR4, UR4, UR5, URZ ;  /* 0x00000005040472a4 */ /* 0x00cfd8000f8e02ff */
.L_x_16:
[----:B-12-4-:R-:W0:Y:S08]  /*0170*/  LDC.64 R6, c[0x0][0x390] ;  /* 0x0000e400ff067b82 */ /* 0x016e300000000a00 */
[----:B------:R-:W1:Y:S01]  /*0180*/  LDC R4, c[0x0][0x3b0] ;  /* 0x0000ec00ff047b82 */ /* 0x000e620000000800 */
[----:B0-----:R-:W-:-:S05]  /*0190*/  IMAD.WIDE R6, R3, 0x4, R6 ;  /* 0x0000000403067825 */ /* 0x001fca00078e0206 */
[----:B-----5:R0:W5:Y:S01]  /*01a0*/  LDG.E R5, desc[UR12][R6.64] ;  /* 0x0000000c06057981 */ /* 0x020162000c1e1900 */
[----:B------:R-:W-:Y:S01]  /*01b0*/  BSSY.RECONVERGENT B0, `(.L_x_9) ;  /* 0x0000032000007945 */ /* 0x000fe20003800200 */
[----:B-1----:R-:W-:-:S13]  /*01c0*/  ISETP.GE.AND P0, PT, R0, R4, PT ;  /* 0x000000040000720c */ /* 0x002fda0003f06270 */
[----:B0--3--:R-:W-:Y:S05]  /*01d0*/  @P0 BRA `(.L_x_10) ;  /* 0x0000000000bc0947 */ /* 0x009fea0003800000 */
[----:B------:R-:W-:Y:S01]  /*01e0*/  ISETP.NE.AND P0, PT, R10, 0x60, PT ;  /* 0x000000600a00780c */ /* 0x000fe20003f05270 */
[----:B------:R-:W-:Y:S01]  /*01f0*/  BSSY.RECONVERGENT B1, `(.L_x_11) ;  /* 0x0000016000017945 */ /* 0x000fe20003800200 */
[----:B------:R-:W-:-:S11]  /*0200*/  IMAD.MOV.U32 R11, RZ, RZ, R0 ;  /* 0x000000ffff0b7224 */ /* 0x000fd600078e0000 */
[----:B------:R-:W-:Y:S05]  /*0210*/  @!P0 BRA `(.L_x_12) ;  /* 0x00000000004c8947 */ /* 0x000fea0003800000 */
[----:B------:R-:W0:Y:S01]  /*0220*/  LDC.64 R6, c[0x0][0x380] ;  /* 0x0000e000ff067b82 */ /* 0x000e220000000a00 */
[----:B-----5:R-:W-:-:S04]  /*0230*/  IMAD R9, R5, R4, R0 ;  /* 0x0000000405097224 */ /* 0x020fc800078e0200 */
[----:B0-----:R-:W-:-:S03]  /*0240*/  IMAD.WIDE R8, R9, 0x4, R6 ;  /* 0x0000000409087825 */ /* 0x001fc600078e0206 */
[----:B------:R-:W0:Y:S02]  /*0250*/  LDC.64 R6, c[0x0][0x388] ;  /* 0x0000e200ff067b82 */ /* 0x000e240000000a00 */
[----:B------:R-:W2:Y:S01]  /*0260*/  LDG.E R13, desc[UR12][R8.64] ;  /* 0x0000000c080d7981 */ /* 0x000ea2000c1e1900 */
[----:B------:R-:W-:Y:S01]  /*0270*/  IMAD R11, R3, R4, R0 ;  /* 0x00000004030b7224 */ /* 0x000fe200078e0200 */
[----:B------:R-:W-:-:S03]  /*0280*/  ISETP.NE.AND P0, PT, R10, RZ, PT ;  /* 0x000000ff0a00720c */ /* 0x000fc60003f05270 */
[----:B0-----:R-:W-:Y:S01]  /*0290*/  IMAD.WIDE R6, R11, 0x4, R6 ;  /* 0x000000040b067825 */ /* 0x001fe200078e0206 */
[----:B------:R-:W-:-:S04]  /*02a0*/  LOP3.LUT R11, R0, 0x20, RZ, 0xfc, !PT ;  /* 0x00000020000b7812 */ /* 0x000fc800078efcff */
[----:B--2---:R0:W-:Y:S05]  /*02b0*/  STG.E desc[UR12][R6.64], R13 ;  /* 0x0000000d06007986 */ /* 0x0041ea000c10190c */
[----:B------:R-:W-:Y:S05]  /*02c0*/  @!P0 BRA `(.L_x_12) ;  /* 0x0000000000208947 */ /* 0x000fea0003800000 */
[----:B0-----:R-:W2:Y:S01]  /*02d0*/  LDG.E R13, desc[UR12][R8.64+0x80] ;  /* 0x0000800c080d7981 */ /* 0x001ea2000c1e1900 */
[----:B------:R-:W-:Y:S02]  /*02e0*/  ISETP.NE.AND P0, PT, R10, 0x20, PT ;  /* 0x000000200a00780c */ /* 0x000fe40003f05270 */
[----:B------:R-:W-:Y:S01]  /*02f0*/  LOP3.LUT R11, R0, 0x40, RZ, 0xfc, !PT ;  /* 0x00000040000b7812 */ /* 0x000fe200078efcff */
[----:B--2---:R1:W-:Y:S10]  /*0300*/  STG.E desc[UR12][R6.64+0x80], R13 ;  /* 0x0000800d06007986 */ /* 0x0043f4000c10190c */
[----:B------:R-:W-:Y:S05]  /*0310*/  @!P0 BRA `(.L_x_12) ;  /* 0x00000000000c8947 */ /* 0x000fea0003800000 */
[----:B------:R-:W2:Y:S01]  /*0320*/  LDG.E R9, desc[UR12][R8.64+0x100] ;  /* 0x0001000c08097981 */ /* 0x000ea2000c1e1900 */
[----:B------:R-:W-:-:S03]  /*0330*/  LOP3.LUT R11, R0, 0x60, RZ, 0xfc, !PT ;  /* 0x00000060000b7812 */ /* 0x000fc600078efcff */
[----:B--2---:R2:W-:Y:S04]  /*0340*/  STG.E desc[UR12][R6.64+0x100], R9 ;  /* 0x0001000906007986 */ /* 0x0045e8000c10190c */
.L_x_12:
[----:B------:R-:W-:Y:S05]  /*0350*/  BSYNC.RECONVERGENT B1 ;  /* 0x0000000000017941 */ /* 0x000fea0003800200 */
.L_x_11:
[----:B------:R-:W-:-:S13]  /*0360*/  ISETP.GE.U32.AND P0, PT, R2, 0x60, PT ;  /* 0x000000600200780c */ /* 0x000fda0003f06070 */
[----:B------:R-:W-:Y:S05]  /*0370*/  @!P0 BRA `(.L_x_10) ;  /* 0x0000000000548947 */ /* 0x000fea0003800000 */
[-CC-:B01---5:R-:W-:Y:S02]  /*0380*/  IMAD R13, R5, R4.reuse, R11.reuse ;  /* 0x00000004050d7224 */ /* 0x1a3fe400078e020b */
[----:B------:R-:W-:-:S07]  /*0390*/  IMAD R15, R3, R4, R11 ;  /* 0x00000004030f7224 */ /* 0x000fce00078e020b */
.L_x_13:
[----:B--2---:R-:W-:Y:S01]  /*03a0*/  MOV R6, UR8 ;  /* 0x0000000800067c02 */ /* 0x004fe20008000f00 */
[----:B------:R-:W-:-:S04]  /*03b0*/  IMAD.U32 R7, RZ, RZ, UR9 ;  /* 0x00000009ff077e24 */ /* 0x000fc8000f8e00ff */
[----:B------:R-:W-:-:S05]  /*03c0*/  IMAD.WIDE R6, R13, 0x4, R6 ;  /* 0x000000040d067825 */ /* 0x000fca00078e0206 */
[----:B---3--:R-:W2:Y:S01]  /*03d0*/  LDG.E R17, desc[UR12][R6.64+-0x100] ;  /* 0xffff000c06117981 */ /* 0x008ea2000c1e1900 */
[----:B------:R-:W-:Y:S01]  /*03e0*/  MOV R9, UR7 ;  /* 0x0000000700097c02 */ /* 0x000fe20008000f00 */
[----:B------:R-:W-:-:S04]  /*03f0*/  IMAD.U32 R8, RZ, RZ, UR6 ;  /* 0x00000006ff087e24 */ /* 0x000fc8000f8e00ff */
[----:B------:R-:W-:-:S05]  /*0400*/  IMAD.WIDE R8, R15, 0x4, R8 ;  /* 0x000000040f087825 */ /* 0x000fca00078e0208 */
[----:B--2---:R3:W-:Y:S04]  /*0410*/  STG.E desc[UR12][R8.64+-0x100], R17 ;  /* 0xffff001108007986 */ /* 0x0047e8000c10190c */
[----:B------:R-:W2:Y:S04]  /*0420*/  LDG.E R19, desc[UR12][R6.64+-0x80] ;  /* 0xffff800c06137981 */ /* 0x000ea8000c1e1900 */
[----:B--2---:R3:W-:Y:S04]  /*0430*/  STG.E desc[UR12][R8.64+-0x80], R19 ;  /* 0xffff801308007986 */ /* 0x0047e8000c10190c */
[----:B------:R-:W2:Y:S04]  /*0440*/  LDG.E R21, desc[UR12][R6.64] ;  /* 0x0000000c06157981 */ /* 0x000ea8000c1e1900 */
[----:B--2---:R3:W-:Y:S04]  /*0450*/  STG.E desc[UR12][R8.64], R21 ;  /* 0x0000001508007986 */ /* 0x0047e8000c10190c */
[----:B------:R-:W2:Y:S01]  /*0460*/  LDG.E R23, desc[UR12][R6.64+0x80] ;  /* 0x0000800c06177981 */ /* 0x000ea2000c1e1900 */
[----:B------:R-:W-:Y:S01]  /*0470*/  VIADD R11, R11, 0x80 ;  /* 0x000000800b0b7836 */ /* 0x000fe20000000000 */
[----:B------:R-:W-:Y:S01]  /*0480*/  IADD3 R13, PT, PT, R13, 0x80, RZ ;  /* 0x000000800d0d7810 */ /* 0x000fe20007ffe0ff */
[----:B------:R-:W-:-:S03]  /*0490*/  VIADD R15, R15, 0x80 ;  /* 0x000000800f0f7836 */ /* 0x000fc60000000000 */
[----:B------:R-:W-:Y:S01]  /*04a0*/  ISETP.GE.AND P0, PT, R11, R4, PT ;  /* 0x000000040b00720c */ /* 0x000fe20003f06270 */
[----:B--2---:R3:W-:-:S12]  /*04b0*/  STG.E desc[UR12][R8.64+0x80], R23 ;  /* 0x0000801708007986 */ /* 0x0047d8000c10190c */
[----:B------:R-:W-:Y:S05]  /*04c0*/  @!P0 BRA `(.L_x_13) ;  /* 0xfffffffc00b48947 */ /* 0x000fea000383ffff */
.L_x_10:
[----:B------:R-:W-:Y:S05]  /*04d0*/  BSYNC.RECONVERGENT B0 ;  /* 0x0000000000007941 */ /* 0x000fea0003800200 */
.L_x_9:
[----:B------:R-:W-:Y:S01]  /*04e0*/  ISETP.NE.AND P0, PT, R0, RZ, PT ;  /* 0x000000ff0000720c */ /* 0x000fe20003f05270 */
[----:B------:R-:W-:-:S12]  /*04f0*/  BSSY.RECONVERGENT B0, `(.L_x_14) ;  /* 0x0000008000007945 */ /* 0x000fd80003800200 */
[----:B------:R-:W-:Y:S05]  /*0500*/  @P0 BRA `(.L_x_15) ;  /* 0x0000000000180947 */ /* 0x000fea0003800000 */
[----:B012---:R-:W0:Y:S02]  /*0510*/  LDC.64 R6, c[0x0][0x398] ;  /* 0x0000e600ff067b82 */ /* 0x007e240000000a00 */
[----:B0----5:R-:W-:-:S06]  /*0520*/  IMAD.WIDE R4, R5, 0x4, R6 ;  /* 0x0000000405047825 */ /* 0x021fcc00078e0206 */
[----:B------:R-:W0:Y:S01]  /*0530*/  LDC.64 R6, c[0x0][0x3a0] ;  /* 0x0000e800ff067b82 */ /* 0x000e220000000a00 */
[----:B------:R-:W2:Y:S01]  /*0540*/  LDG.E R5, desc[UR12][R4.64] ;  /* 0x0000000c04057981 */ /* 0x000ea2000c1e1900 */
[----:B0-----:R-:W-:-:S05]  /*0550*/  IMAD.WIDE R6, R3, 0x4, R6 ;  /* 0x0000000403067825 */ /* 0x001fca00078e0206 */
[----:B--2---:R4:W-:Y:S02]  /*0560*/  STG.E desc[UR12][R6.64], R5 ;  /* 0x0000000506007986 */ /* 0x0049e4000c10190c */
.L_x_15:
[----:B------:R-:W-:Y:S05]  /*0570*/  BSYNC.RECONVERGENT B0 ;  /* 0x0000000000007941 */ /* 0x000fea0003800200 */
.L_x_14:
[----:B------:R-:W0:Y:S01]  /*0580*/  LDCU UR5, c[0x0][0x3ac] ;  /* 0x00007580ff0577ac */ /* 0x000e220008000800 */
[----:B------:R-:W-:-:S04]  /*0590*/  IADD3 R3, PT, PT, R3, UR4, RZ ;  /* 0x0000000403037c10 */ /* 0x000fc8000fffe0ff */
[----:B0-----:R-:W-:-:S13]  /*05a0*/  ISETP.GE.AND P0, PT, R3, UR5, PT ;  /* 0x0000000503007c0c */ /* 0x001fda000bf06270 */
[----:B------:R-:W-:Y:S05]  /*05b0*/  @!P0 BRA `(.L_x_16) ;  /* 0xfffffff800ec8947 */ /* 0x000fea000383ffff */
[----:B------:R-:W-:Y:S05]  /*05c0*/  EXIT ;  /* 0x000000000000794d */ /* 0x000fea0003800000 */
.L_x_17:
        /* <DEDUP_REMOVED lines=11> */
.L_x_19:


//--------------------- .nv.shared.reserved.0     --------------------------
	.section	.nv.shared.reserved.0,"aw",@nobits
	.weak		__nv_reservedSMEM_offset_0_alias
	.size		__nv_reservedSMEM_offset_0_alias, 0, 64
	.other		__nv_reservedSMEM_offset_0_alias,@"STO_CUDA_RESERVED_SHARED STV_DEFAULT"
__nv_reservedSMEM_offset_0_alias:
	.zero		0
	.zero		64


//--------------------- .nv.constant0.put_back    --------------------------
	.section	.nv.constant0.put_back,"a",@progbits
	.sectionflags	@""
	.align	4
.nv.constant0.put_back:
	.zero		940


//--------------------- .nv.constant0.flexspmm_v9_permuteX --------------------------
	.section	.nv.constant0.flexspmm_v9_permuteX,"a",@progbits
	.sectionflags	@""
	.align	4
.nv.constant0.flexspmm_v9_permuteX:
	.zero		948


//--------------------- SYMBOLS --------------------------

	.type		.nv.reservedSmem.offset0,@object
	.size		.nv.reservedSmem.offset0,0x4
